	.headerflags	@"EF_CUDA_TEXMODE_UNIFIED EF_CUDA_64BIT_ADDRESS EF_CUDA_ACCELERATORS EF_CUDA_SM90 EF_CUDA_VIRTUAL_SM(EF_CUDA_SM90)"
	.elftype	@"ET_EXEC"


//--------------------- .nv.info                  --------------------------
	.section	.nv.info,"",@"SHT_CUDA_INFO"
	.align	4


	//----- nvinfo : EIATTR_REGCOUNT
	.align		4
        /*0000*/ 	.byte	0x04, 0x2f
        /*0002*/ 	.short	(.L_3 - .L_2)
	.align		4
.L_2:
        /*0004*/ 	.word	index@(triton_poi_fused__native_batch_norm_legit_no_training_relu_51)
        /*0008*/ 	.word	0x0000001a


	//----- nvinfo : EIATTR_MIN_STACK_SIZE
	.align		4
.L_3:
        /*000c*/ 	.byte	0x04, 0x12
        /*000e*/ 	.short	(.L_5 - .L_4)
	.align		4
.L_4:
        /*0010*/ 	.word	index@(triton_poi_fused__native_batch_norm_legit_no_training_relu_51)
        /*0014*/ 	.word	0x00000000


	//----- nvinfo : EIATTR_FRAME_SIZE
	.align		4
.L_5:
        /*0018*/ 	.byte	0x04, 0x11
        /*001a*/ 	.short	(.L_7 - .L_6)
	.align		4
.L_6:
        /*001c*/ 	.word	index@(triton_poi_fused__native_batch_norm_legit_no_training_relu_51)
        /*0020*/ 	.word	0x00000000


	//----- nvinfo : EIATTR_MIN_STACK_SIZE
	.align		4
.L_7:
        /*0024*/ 	.byte	0x04, 0x12
        /*0026*/ 	.short	(.L_9 - .L_8)
	.align		4
.L_8:
        /*0028*/ 	.word	index@(triton_poi_fused__native_batch_norm_legit_no_training_relu_51)
        /*002c*/ 	.word	0x00000000
.L_9:


//--------------------- .nv.info.triton_poi_fused__native_batch_norm_legit_no_training_relu_51 --------------------------
	.section	.nv.info.triton_poi_fused__native_batch_norm_legit_no_training_relu_51,"",@"SHT_CUDA_INFO"
	.sectionflags	@""
	.align	4


	//----- nvinfo : EIATTR_CUDA_API_VERSION
	.align		4
        /*0000*/ 	.byte	0x04, 0x37
        /*0002*/ 	.short	(.L_11 - .L_10)
.L_10:
        /*0004*/ 	.word	0x0000007c


	//----- nvinfo : EIATTR_KPARAM_INFO
	.align		4
.L_11:
        /*0008*/ 	.byte	0x04, 0x17
        /*000a*/ 	.short	(.L_13 - .L_12)
.L_12:
        /*000c*/ 	.word	0x00000000
        /*0010*/ 	.short	0x0007
        /*0012*/ 	.short	0x0034
        /*0014*/ 	.byte	0x00, 0xf0, 0x11, 0x00


	//----- nvinfo : EIATTR_KPARAM_INFO
	.align		4
.L_13:
        /*0018*/ 	.byte	0x04, 0x17
        /*001a*/ 	.short	(.L_15 - .L_14)
.L_14:
        /*001c*/ 	.word	0x00000000
        /*0020*/ 	.short	0x0006
        /*0022*/ 	.short	0x0030
        /*0024*/ 	.byte	0x00, 0xf0, 0x11, 0x00


	//----- nvinfo : EIATTR_KPARAM_INFO
	.align		4
.L_15:
        /*0028*/ 	.byte	0x04, 0x17
        /*002a*/ 	.short	(.L_17 - .L_16)
.L_16:
        /*002c*/ 	.word	0x00000000
        /*0030*/ 	.short	0x0005
        /*0032*/ 	.short	0x0028
        /*0034*/ 	.byte	0x00, 0xf4, 0x21, 0x00


	//----- nvinfo : EIATTR_KPARAM_INFO
	.align		4
.L_17:
        /*0038*/ 	.byte	0x04, 0x17
        /*003a*/ 	.short	(.L_19 - .L_18)
.L_18:
        /*003c*/ 	.word	0x00000000
        /*0040*/ 	.short	0x0004
        /*0042*/ 	.short	0x0020
        /*0044*/ 	.byte	0x00, 0xf4, 0x21, 0x00


	//----- nvinfo : EIATTR_KPARAM_INFO
	.align		4
.L_19:
        /*0048*/ 	.byte	0x04, 0x17
        /*004a*/ 	.short	(.L_21 - .L_20)
.L_20:
        /*004c*/ 	.word	0x00000000
        /*0050*/ 	.short	0x0003
        /*0052*/ 	.short	0x0018
        /*0054*/ 	.byte	0x00, 0xf4, 0x21, 0x00


	//----- nvinfo : EIATTR_KPARAM_INFO
	.align		4
.L_21:
        /*0058*/ 	.byte	0x04, 0x17
        /*005a*/ 	.short	(.L_23 - .L_22)
.L_22:
        /*005c*/ 	.word	0x00000000
        /*0060*/ 	.short	0x0002
        /*0062*/ 	.short	0x0010
        /*0064*/ 	.byte	0x00, 0xf4, 0x21, 0x00


	//----- nvinfo : EIATTR_KPARAM_INFO
	.align		4
.L_23:
        /*0068*/ 	.byte	0x04, 0x17
        /*006a*/ 	.short	(.L_25 - .L_24)
.L_24:
        /*006c*/ 	.word	0x00000000
        /*0070*/ 	.short	0x0001
        /*0072*/ 	.short	0x0008
        /*0074*/ 	.byte	0x00, 0xf4, 0x21, 0x00


	//----- nvinfo : EIATTR_KPARAM_INFO
	.align		4
.L_25:
        /*0078*/ 	.byte	0x04, 0x17
        /*007a*/ 	.short	(.L_27 - .L_26)
.L_26:
        /*007c*/ 	.word	0x00000000
        /*0080*/ 	.short	0x0000
        /*0082*/ 	.short	0x0000
        /*0084*/ 	.byte	0x00, 0xf4, 0x21, 0x00


	//----- nvinfo : EIATTR_SPARSE_MMA_MASK
	.align		4
.L_27:
        /*0088*/ 	.byte	0x03, 0x50
        /*008a*/ 	.short	0x0000


	//----- nvinfo : EIATTR_MAXREG_COUNT
	.align		4
        /*008c*/ 	.byte	0x03, 0x1b
        /*008e*/ 	.short	0x00ff


	//----- nvinfo : EIATTR_EXIT_INSTR_OFFSETS
	.align		4
        /*0090*/ 	.byte	0x04, 0x1c
        /*0092*/ 	.short	(.L_29 - .L_28)


	//   ....[0]....
.L_28:
        /*0094*/ 	.word	0x000005c0


	//   ....[1]....
        /*0098*/ 	.word	0x00000680


	//----- nvinfo : EIATTR_REQNTID
	.align		4
.L_29:
        /*009c*/ 	.byte	0x04, 0x10
        /*009e*/ 	.short	(.L_31 - .L_30)
.L_30:
        /*00a0*/ 	.word	0x00000080
        /*00a4*/ 	.word	0x00000001
        /*00a8*/ 	.word	0x00000001


	//----- nvinfo : EIATTR_CBANK_PARAM_SIZE
	.align		4
.L_31:
        /*00ac*/ 	.byte	0x03, 0x19
        /*00ae*/ 	.short	0x0038


	//----- nvinfo : EIATTR_PARAM_CBANK
	.align		4
        /*00b0*/ 	.byte	0x04, 0x0a
        /*00b2*/ 	.short	(.L_33 - .L_32)
	.align		4
.L_32:
        /*00b4*/ 	.word	index@(.nv.constant0.triton_poi_fused__native_batch_norm_legit_no_training_relu_51)
        /*00b8*/ 	.short	0x0210
        /*00ba*/ 	.short	0x0038


	//----- nvinfo : EIATTR_SW_WAR
	.align		4
.L_33:
        /*00bc*/ 	.byte	0x04, 0x36
        /*00be*/ 	.short	(.L_35 - .L_34)
.L_34:
        /*00c0*/ 	.word	0x00000008
.L_35:


//--------------------- .nv.callgraph             --------------------------
	.section	.nv.callgraph,"",@"SHT_CUDA_CALLGRAPH"
	.align	4
	.sectionentsize	8
	.align		4
        /*0000*/ 	.word	0x00000000
	.align		4
        /*0004*/ 	.word	0xffffffff
	.align		4
        /*0008*/ 	.word	0x00000000
	.align		4
        /*000c*/ 	.word	0xfffffffe
	.align		4
        /*0010*/ 	.word	0x00000000
	.align		4
        /*0014*/ 	.word	0xfffffffd
	.align		4
        /*0018*/ 	.word	0x00000000
	.align		4
        /*001c*/ 	.word	0xfffffffc


//--------------------- .nv.constant4             --------------------------
	.section	.nv.constant4,"a",@progbits
	.align	8
	.align		8
.nv.constant4:
        /*0000*/ 	.dword	_$_str
	.align		8
        /*0008*/ 	.dword	_$_str_$_2


//--------------------- .text.triton_poi_fused__native_batch_norm_legit_no_training_relu_51 --------------------------
	.section	.text.triton_poi_fused__native_batch_norm_legit_no_training_relu_51,"ax",@progbits
	.sectionflags	@"SHF_BARRIERS=1"
	.align	128
        .global         triton_poi_fused__native_batch_norm_legit_no_training_relu_51
        .type           triton_poi_fused__native_batch_norm_legit_no_training_relu_51,@function
        .size           triton_poi_fused__native_batch_norm_legit_no_training_relu_51,(.L_x_1 - triton_poi_fused__native_batch_norm_legit_no_training_relu_51)
        .other          triton_poi_fused__native_batch_norm_legit_no_training_relu_51,@"STO_CUDA_ENTRY STV_DEFAULT"
triton_poi_fused__native_batch_norm_legit_no_training_relu_51:
.text.triton_poi_fused__native_batch_norm_legit_no_training_relu_51:
[----:B------:R-:W0:Y:S01]  /*0000*/  LDC R1, c[0x0][0x28] ;  /* 0x00000a00ff017b82 */ /* 0x000e220000000800 */
[----:B------:R-:W1:Y:S07]  /*0010*/  S2R R0, SR_CTAID.Y ;  /* 0x0000000000007919 */ /* 0x000e6e0000002600 */
[----:B------:R-:W2:Y:S01]  /*0020*/  LDC.64 R6, c[0x0][0x220] ;  /* 0x00008800ff067b82 */ /* 0x000ea20000000a00 */
[----:B------:R-:W-:Y:S01]  /*0030*/  ULDC.64 UR6, c[0x0][0x208] ;  /* 0x0000820000067ab9 */ /* 0x000fe20000000a00 */
[----:B------:R-:W3:Y:S01]  /*0040*/  S2R R12, SR_TID.X ;  /* 0x00000000000c7919 */ /* 0x000ee20000002100 */
[----:B------:R-:W4:Y:S05]  /*0050*/  S2R R14, SR_CTAID.X ;  /* 0x00000000000e7919 */ /* 0x000f2a0000002500 */
[----:B------:R-:W5:Y:S08]  /*0060*/  LDC.64 R4, c[0x0][0x210] ;  /* 0x00008400ff047b82 */ /* 0x000f700000000a00 */
[----:B------:R-:W4:Y:S08]  /*0070*/  LDC.64 R18, c[0x0][0x218] ;  /* 0x00008600ff127b82 */ /* 0x000f300000000a00 */
[----:B------:R-:W5:Y:S01]  /*0080*/  LDC.64 R10, c[0x0][0x228] ;  /* 0x00008a00ff0a7b82 */ /* 0x000f620000000a00 */
[----:B-1----:R-:W-:-:S02]  /*0090*/  IMAD.SHL.U32 R0, R0, 0x40, RZ ;  /* 0x0000004000007824 */ /* 0x002fc400078e00ff */
[----:B---3--:R-:W-:-:S05]  /*00a0*/  IMAD.SHL.U32 R13, R12, 0x2, RZ ;  /* 0x000000020c0d7824 */ /* 0x008fca00078e00ff */
[----:B------:R-:W-:-:S04]  /*00b0*/  LOP3.LUT R16, R0, 0x3e, R13, 0xf8, !PT ;  /* 0x0000003e00107812 */ /* 0x000fc800078ef80d */
[C---:B------:R-:W-:Y:S01]  /*00c0*/  ISETP.GE.AND P1, PT, R16.reuse, 0x300, PT ;  /* 0x000003001000780c */ /* 0x040fe20003f26270 */
[----:B------:R-:W-:-:S05]  /*00d0*/  IMAD.HI R2, R16, 0x2aaaaaab, RZ ;  /* 0x2aaaaaab10027827 */ /* 0x000fca00078e02ff */
[----:B------:R-:W-:-:S04]  /*00e0*/  SHF.R.U32.HI R3, RZ, 0x1f, R2 ;  /* 0x0000001fff037819 */ /* 0x000fc80000011602 */
[----:B------:R-:W-:Y:S02]  /*00f0*/  LEA.HI.SX32 R21, R2, R3, 0x1b ;  /* 0x0000000302157211 */ /* 0x000fe400078fdaff */
[----:B------:R-:W-:-:S03]  /*0100*/  CS2R R2, SRZ ;  /* 0x0000000000027805 */ /* 0x000fc6000001ff00 */
[----:B------:R-:W-:-:S04]  /*0110*/  IMAD R17, R21, -0xc0, R16 ;  /* 0xffffff4015117824 */ /* 0x000fc800078e0210 */
[----:B--2---:R-:W-:-:S05]  /*0120*/  IMAD.WIDE R6, R17, 0x4, R6 ;  /* 0x0000000411067825 */ /* 0x004fca00078e0206 */
[----:B------:R1:W2:Y:S01]  /*0130*/  @!P1 LDG.E.EL.64 R2, desc[UR6][R6.64] ;  /* 0x0000000606029981 */ /* 0x0002a2000c2e1b00 */
[----:B------:R-:W-:Y:S01]  /*0140*/  SHF.R.U32.HI R15, RZ, 0x5, R12 ;  /* 0x00000005ff0f7819 */ /* 0x000fe2000001160c */
[----:B----4-:R-:W-:Y:S02]  /*0150*/  IMAD.SHL.U32 R14, R14, 0x4, RZ ;  /* 0x000000040e0e7824 */ /* 0x010fe400078e00ff */
[----:B0-----:R-:W-:Y:S01]  /*0160*/  IMAD.WIDE R18, R17, 0x4, R18 ;  /* 0x0000000411127825 */ /* 0x001fe200078e0212 */
[----:B------:R-:W-:-:S04]  /*0170*/  SGXT.U32 R15, R15, 0x2 ;  /* 0x000000020f0f781a */ /* 0x000fc80000000000 */
[----:B------:R-:W-:Y:S02]  /*0180*/  LOP3.LUT R8, R14, R15, RZ, 0xfc, !PT ;  /* 0x0000000f0e087212 */ /* 0x000fe400078efcff */
[----:B-1----:R-:W-:Y:S02]  /*0190*/  CS2R R6, SRZ ;  /* 0x0000000000067805 */ /* 0x002fe4000001ff00 */
[C---:B------:R-:W-:Y:S01]  /*01a0*/  ISETP.GE.AND P0, PT, R8.reuse, 0x4, PT ;  /* 0x000000040800780c */ /* 0x040fe20003f06270 */
[----:B------:R-:W-:Y:S02]  /*01b0*/  IMAD R20, R8, 0xc0, R17 ;  /* 0x000000c008147824 */ /* 0x000fe400078e0211 */
[----:B------:R-:W0:Y:S01]  /*01c0*/  LDC.64 R8, c[0x0][0x230] ;  /* 0x00008c00ff087b82 */ /* 0x000e220000000a00 */
[----:B------:R-:W-:Y:S01]  /*01d0*/  ISETP.LT.AND P0, PT, R16, 0x300, !P0 ;  /* 0x000003001000780c */ /* 0x000fe20004701270 */
[----:B------:R-:W-:Y:S01]  /*01e0*/  IMAD R21, R21, 0x300, R20 ;  /* 0x0000030015157824 */ /* 0x000fe200078e0214 */
[----:B------:R-:W3:Y:S03]  /*01f0*/  @!P1 LDG.E.EL.64 R6, desc[UR6][R18.64] ;  /* 0x0000000612069981 */ /* 0x000ee6000c2e1b00 */
[----:B-----5:R-:W-:Y:S01]  /*0200*/  IMAD.WIDE R20, R21, 0x4, R4 ;  /* 0x0000000415147825 */ /* 0x020fe200078e0204 */
[----:B------:R-:W-:-:S03]  /*0210*/  CS2R R4, SRZ ;  /* 0x0000000000047805 */ /* 0x000fc6000001ff00 */
[----:B------:R-:W-:Y:S01]  /*0220*/  IMAD.WIDE R22, R17, 0x4, R10 ;  /* 0x0000000411167825 */ /* 0x000fe200078e020a */
[----:B------:R-:W-:-:S03]  /*0230*/  CS2R R10, SRZ ;  /* 0x00000000000a7805 */ /* 0x000fc6000001ff00 */
[----:B------:R-:W3:Y:S04]  /*0240*/  @P0 LDG.E.EL.64 R4, desc[UR6][R20.64] ;  /* 0x0000000614040981 */ /* 0x000ee8000c2e1b00 */
[----:B------:R-:W4:Y:S01]  /*0250*/  @!P1 LDG.E.EL.64 R10, desc[UR6][R22.64] ;  /* 0x00000006160a9981 */ /* 0x000f22000c2e1b00 */
[----:B0-----:R-:W-:Y:S01]  /*0260*/  IMAD.WIDE R16, R17, 0x4, R8 ;  /* 0x0000000411107825 */ /* 0x001fe200078e0208 */
[----:B------:R-:W-:-:S06]  /*0270*/  CS2R R8, SRZ ;  /* 0x0000000000087805 */ /* 0x000fcc000001ff00 */
[----:B------:R0:W4:Y:S01]  /*0280*/  @!P1 LDG.E.EL.64 R8, desc[UR6][R16.64] ;  /* 0x0000000610089981 */ /* 0x000122000c2e1b00 */
[----:B------:R-:W1:Y:S01]  /*0290*/  S2UR UR5, SR_CgaCtaId ;  /* 0x00000000000579c3 */ /* 0x000e620000008800 */
[----:B0-----:R-:W-:Y:S01]  /*02a0*/  IMAD.MOV.U32 R17, RZ, RZ, 0x3e800000 ;  /* 0x3e800000ff117424 */ /* 0x001fe200078e00ff */
[----:B------:R-:W-:Y:S02]  /*02b0*/  UMOV UR4, 0x400 ;  /* 0x0000040000047882 */ /* 0x000fe40000000000 */
[----:B-1----:R-:W-:Y:S01]  /*02c0*/  UPRMT UR4, UR5, 0x654, UR4 ;  /* 0x0000065405047896 */ /* 0x002fe20008000004 */
[----:B------:R-:W-:Y:S02]  /*02d0*/  LOP3.LUT R14, R14, 0x2, R13, 0xf8, !PT ;  /* 0x000000020e0e7812 */ /* 0x000fe400078ef80d */
[----:B------:R-:W-:Y:S01]  /*02e0*/  LOP3.LUT R13, R13, 0xfc, RZ, 0xc0, !PT ;  /* 0x000000fc0d0d7812 */ /* 0x000fe200078ec0ff */
[----:B--2---:R-:W-:Y:S01]  /*02f0*/  FADD R2, R2, 0.0010000000474974513054 ;  /* 0x3a83126f02027421 */ /* 0x004fe20000000000 */
[----:B------:R-:W-:-:S03]  /*0300*/  FADD R3, R3, 0.0010000000474974513054 ;  /* 0x3a83126f03037421 */ /* 0x000fc60000000000 */
[----:B------:R-:W0:Y:S08]  /*0310*/  MUFU.SQRT R20, R2 ;  /* 0x0000000200147308 */ /* 0x000e300000002000 */
[----:B------:R-:W1:Y:S01]  /*0320*/  MUFU.SQRT R18, R3 ;  /* 0x0000000300127308 */ /* 0x000e620000002000 */
[C---:B0-----:R-:W-:Y:S02]  /*0330*/  FSETP.GT.AND P0, PT, R20.reuse, 8.50705917302346158658e+37, PT ;  /* 0x7e8000001400780b */ /* 0x041fe40003f04000 */
[----:B------:R-:W-:-:S02]  /*0340*/  FSETP.GEU.AND P2, PT, R20, 1.175494350822287508e-38, PT ;  /* 0x008000001400780b */ /* 0x000fc40003f4e000 */
[C---:B-1----:R-:W-:Y:S02]  /*0350*/  FSETP.GT.AND P1, PT, R18.reuse, 8.50705917302346158658e+37, PT ;  /* 0x7e8000001200780b */ /* 0x042fe40003f24000 */
[----:B------:R-:W-:-:S07]  /*0360*/  FSETP.GEU.AND P3, PT, R18, 1.175494350822287508e-38, PT ;  /* 0x008000001200780b */ /* 0x000fce0003f6e000 */
[----:B------:R-:W-:-:S04]  /*0370*/  @P0 FMUL R20, R20, 0.25 ;  /* 0x3e80000014140820 */ /* 0x000fc80000400000 */
[----:B------:R-:W-:Y:S01]  /*0380*/  @!P2 FMUL R20, R20, 16777216 ;  /* 0x4b8000001414a820 */ /* 0x000fe20000400000 */
[----:B------:R-:W-:-:S04]  /*0390*/  @P1 FMUL R18, R18, 0.25 ;  /* 0x3e80000012121820 */ /* 0x000fc80000400000 */
[----:B------:R-:W-:Y:S01]  /*03a0*/  @!P3 FMUL R18, R18, 16777216 ;  /* 0x4b8000001212b820 */ /* 0x000fe20000400000 */
[----:B------:R-:W0:Y:S01]  /*03b0*/  MUFU.RCP R20, R20 ;  /* 0x0000001400147308 */ /* 0x000e220000001000 */
[----:B------:R-:W-:-:S07]  /*03c0*/  FSEL R3, R17, 1, P0 ;  /* 0x3f80000011037808 */ /* 0x000fce0000000000 */
[----:B------:R-:W1:Y:S01]  /*03d0*/  MUFU.RCP R18, R18 ;  /* 0x0000001200127308 */ /* 0x000e620000001000 */
[----:B------:R-:W-:Y:S01]  /*03e0*/  FSEL R17, R17, 1, P1 ;  /* 0x3f80000011117808 */ /* 0x000fe20000800000 */
[----:B------:R-:W-:Y:S01]  /*03f0*/  @!P2 FMUL R3, R3, 16777216 ;  /* 0x4b8000000303a820 */ /* 0x000fe20000400000 */
[----:B---3--:R-:W-:-:S03]  /*0400*/  FADD R5, -R7, R5 ;  /* 0x0000000507057221 */ /* 0x008fc60000000100 */
[----:B------:R-:W-:Y:S01]  /*0410*/  @!P3 FMUL R17, R17, 16777216 ;  /* 0x4b8000001111b820 */ /* 0x000fe20000400000 */
[----:B------:R-:W-:Y:S01]  /*0420*/  FADD R4, -R6, R4 ;  /* 0x0000000406047221 */ /* 0x000fe20000000100 */
[----:B0-----:R-:W-:Y:S01]  /*0430*/  FMUL R7, R20, R3 ;  /* 0x0000000314077220 */ /* 0x001fe20000400000 */
[----:B------:R-:W-:Y:S01]  /*0440*/  SHF.R.U32.HI R2, RZ, 0x1, R12 ;  /* 0x00000001ff027819 */ /* 0x000fe2000001160c */
[----:B------:R-:W-:Y:S02]  /*0450*/  IMAD.SHL.U32 R12, R12, 0x8, RZ ;  /* 0x000000080c0c7824 */ /* 0x000fe400078e00ff */
[----:B-1----:R-:W-:Y:S01]  /*0460*/  FMUL R18, R18, R17 ;  /* 0x0000001112127220 */ /* 0x002fe20000400000 */
[----:B------:R-:W-:-:S03]  /*0470*/  FMUL R7, R4, R7 ;  /* 0x0000000704077220 */ /* 0x000fc60000400000 */
[----:B------:R-:W-:Y:S01]  /*0480*/  FMUL R18, R5, R18 ;  /* 0x0000001205127220 */ /* 0x000fe20000400000 */
[----:B------:R-:W-:Y:S01]  /*0490*/  SGXT.U32 R3, R2, 0x6 ;  /* 0x000000060203781a */ /* 0x000fe20000000000 */
[----:B----4-:R-:W-:Y:S01]  /*04a0*/  FFMA R7, R7, R10, R8 ;  /* 0x0000000a07077223 */ /* 0x010fe20000000008 */
[----:B------:R-:W-:Y:S01]  /*04b0*/  LOP3.LUT R2, R12, 0xf8, RZ, 0xc0, !PT ;  /* 0x000000f80c027812 */ /* 0x000fe200078ec0ff */
[----:B------:R-:W-:Y:S01]  /*04c0*/  FFMA R9, R18, R11, R9 ;  /* 0x0000000b12097223 */ /* 0x000fe20000000009 */
[----:B------:R-:W-:Y:S02]  /*04d0*/  LOP3.LUT R15, R15, 0xf8, R12, 0xf8, !PT ;  /* 0x000000f80f0f7812 */ /* 0x000fe400078ef80c */
[----:B------:R-:W-:Y:S01]  /*04e0*/  FSETP.GEU.AND P1, PT, R7, RZ, PT ;  /* 0x000000ff0700720b */ /* 0x000fe20003f2e000 */
[----:B------:R-:W-:Y:S01]  /*04f0*/  VIADD R2, R2, UR4 ;  /* 0x0000000402027c36 */ /* 0x000fe20008000000 */
[----:B------:R-:W-:Y:S02]  /*0500*/  FSETP.GEU.AND P2, PT, R9, RZ, PT ;  /* 0x000000ff0900720b */ /* 0x000fe40003f4e000 */
[----:B------:R-:W-:Y:S01]  /*0510*/  FSEL R7, R7, RZ, P1 ;  /* 0x000000ff07077208 */ /* 0x000fe20000800000 */
[----:B------:R-:W-:Y:S01]  /*0520*/  IMAD R2, R15, 0x4, R2 ;  /* 0x000000040f027824 */ /* 0x000fe200078e0202 */
[----:B------:R-:W-:-:S04]  /*0530*/  FSEL R9, R9, RZ, P2 ;  /* 0x000000ff09097208 */ /* 0x000fc80001000000 */
[----:B------:R0:W-:Y:S04]  /*0540*/  STS [R2], R7 ;  /* 0x0000000702007388 */ /* 0x0001e80000000800 */
[----:B------:R0:W-:Y:S01]  /*0550*/  STS [R2+0x14], R9 ;  /* 0x0000140902007388 */ /* 0x0001e20000000800 */
[----:B------:R-:W-:Y:S01]  /*0560*/  LOP3.LUT R0, R0, R3, RZ, 0xfc, !PT ;  /* 0x0000000300007212 */ /* 0x000fe200078efcff */
[----:B------:R-:W-:Y:S01]  /*0570*/  BAR.SYNC.DEFER_BLOCKING 0x0 ;  /* 0x0000000000007b1d */ /* 0x000fe20000010000 */
[----:B------:R-:W-:-:S04]  /*0580*/  ISETP.GE.AND P0, PT, R14, 0x4, PT ;  /* 0x000000040e00780c */ /* 0x000fc80003f06270 */
[----:B------:R-:W-:Y:S02]  /*0590*/  ISETP.LT.AND P0, PT, R0, 0x300, !P0 ;  /* 0x000003000000780c */ /* 0x000fe40004701270 */
[----:B------:R-:W-:-:S04]  /*05a0*/  LOP3.LUT R12, R12, 0x3f8, RZ, 0xc0, !PT ;  /* 0x000003f80c0c7812 */ /* 0x000fc800078ec0ff */
[----:B------:R-:W-:-:S07]  /*05b0*/  IADD3 R12, R12, UR4, R13 ;  /* 0x000000040c0c7c10 */ /* 0x000fce000fffe00d */
[----:B0-----:R-:W-:Y:S05]  /*05c0*/  @!P0 EXIT ;  /* 0x000000000000894d */ /* 0x001fea0003800000 */
[----:B------:R-:W-:Y:S01]  /*05d0*/  LDS R8, [R12] ;  /* 0x000000000c087984 */ /* 0x000fe20000000800 */
[----:B------:R-:W-:Y:S01]  /*05e0*/  IMAD.HI R4, R0, 0x2aaaaaab, RZ ;  /* 0x2aaaaaab00047827 */ /* 0x000fe200078e02ff */
[----:B------:R-:W0:Y:S02]  /*05f0*/  LDC.64 R2, c[0x0][0x238] ;  /* 0x00008e00ff027b82 */ /* 0x000e240000000a00 */
[----:B------:R-:W1:Y:S02]  /*0600*/  LDS R9, [R12+0x4] ;  /* 0x000004000c097984 */ /* 0x000e640000000800 */
[----:B------:R-:W-:-:S04]  /*0610*/  SHF.R.U32.HI R5, RZ, 0x1f, R4 ;  /* 0x0000001fff057819 */ /* 0x000fc80000011604 */
[----:B------:R-:W-:-:S05]  /*0620*/  LEA.HI.SX32 R5, R4, R5, 0x1b ;  /* 0x0000000504057211 */ /* 0x000fca00078fdaff */
[----:B------:R-:W-:-:S04]  /*0630*/  IMAD R7, R5, -0xc0, R0 ;  /* 0xffffff4005077824 */ /* 0x000fc800078e0200 */
[----:B------:R-:W-:-:S04]  /*0640*/  IMAD R14, R7, 0x4, R14 ;  /* 0x00000004070e7824 */ /* 0x000fc800078e020e */
[----:B------:R-:W-:-:S04]  /*0650*/  IMAD R5, R5, 0x2000, R14 ;  /* 0x0000200005057824 */ /* 0x000fc800078e020e */
[----:B0-----:R-:W-:-:S05]  /*0660*/  IMAD.WIDE R2, R5, 0x4, R2 ;  /* 0x0000000405027825 */ /* 0x001fca00078e0202 */
[----:B-1----:R-:W-:Y:S01]  /*0670*/  STG.E.64 desc[UR6][R2.64], R8 ;  /* 0x0000000802007986 */ /* 0x002fe2000c101b06 */
[----:B------:R-:W-:Y:S05]  /*0680*/  EXIT ;  /* 0x000000000000794d */ /* 0x000fea0003800000 */
.L_x_0:
[----:B------:R-:W-:-:S00]  /*0690*/  BRA `(.L_x_0) ;  /* 0xfffffffc00fc7947 */ /* 0x000fc0000383ffff */
[----:B------:R-:W-:-:S00]  /*06a0*/  NOP ;  /* 0x0000000000007918 */ /* 0x000fc00000000000 */
        /* <DEDUP_REMOVED lines=13> */
.L_x_1:


//--------------------- .nv.global.init           --------------------------
	.section	.nv.global.init,"aw",@progbits
.nv.global.init:
	.type		_$_str,@object
	.size		_$_str,(_$_str_$_2 - _$_str)
_$_str:
        /*0000*/ 	.byte	0x5f, 0x5f, 0x43, 0x55, 0x44, 0x41, 0x5f, 0x46, 0x54, 0x5a, 0x00
	.type		_$_str_$_2,@object
	.size		_$_str_$_2,(.L_1 - _$_str_$_2)
_$_str_$_2:
        /*000b*/ 	.byte	0x5f, 0x5f, 0x43, 0x55, 0x44, 0x41, 0x5f, 0x50, 0x52, 0x45, 0x43, 0x5f, 0x53, 0x51, 0x52, 0x54
        /*001b*/ 	.byte	0x00
.L_1:


//--------------------- .nv.shared.triton_poi_fused__native_batch_norm_legit_no_training_relu_51 --------------------------
	.section	.nv.shared.triton_poi_fused__native_batch_norm_legit_no_training_relu_51,"aw",@nobits
	.sectionflags	@""
	.align	16
	.zero		1024


//--------------------- .nv.constant0.triton_poi_fused__native_batch_norm_legit_no_training_relu_51 --------------------------
	.section	.nv.constant0.triton_poi_fused__native_batch_norm_legit_no_training_relu_51,"a",@progbits
	.sectionflags	@""
	.align	4
.nv.constant0.triton_poi_fused__native_batch_norm_legit_no_training_relu_51:
	.zero		584
